//
// Generated by NVIDIA NVVM Compiler
//
// Compiler Build ID: CL-36424714
// Cuda compilation tools, release 13.0, V13.0.88
// Based on NVVM 20.0.0
//

.version 9.0
.target sm_100
.address_size 64

	// .globl	_Z6MatMulPiS_S_ii
// _ZZ6MatMulPiS_S_iiE2As has been demoted
// _ZZ6MatMulPiS_S_iiE2Bs has been demoted

.visible .entry _Z6MatMulPiS_S_ii(
	.param .u64 .ptr .align 1 _Z6MatMulPiS_S_ii_param_0,
	.param .u64 .ptr .align 1 _Z6MatMulPiS_S_ii_param_1,
	.param .u64 .ptr .align 1 _Z6MatMulPiS_S_ii_param_2,
	.param .u32 _Z6MatMulPiS_S_ii_param_3,
	.param .u32 _Z6MatMulPiS_S_ii_param_4
)
{
	.reg .pred 	%p<3>;
	.reg .b32 	%r<48>;
	.reg .b64 	%rd<13>;
	// demoted variable
	.shared .align 4 .b8 _ZZ6MatMulPiS_S_iiE2As[16];
	// demoted variable
	.shared .align 4 .b8 _ZZ6MatMulPiS_S_iiE2Bs[16];
	ld.param.u64 	%rd3, [_Z6MatMulPiS_S_ii_param_0];
	ld.param.u64 	%rd4, [_Z6MatMulPiS_S_ii_param_1];
	ld.param.u64 	%rd5, [_Z6MatMulPiS_S_ii_param_2];
	ld.param.u32 	%r20, [_Z6MatMulPiS_S_ii_param_3];
	ld.param.u32 	%r21, [_Z6MatMulPiS_S_ii_param_4];
	mov.u32 	%r1, %ctaid.y;
	mov.u32 	%r2, %tid.x;
	mov.u32 	%r3, %tid.y;
	mul.lo.s32 	%r23, %r20, %r1;
	shl.b32 	%r45, %r23, 1;
	add.s32 	%r24, %r20, -1;
	add.s32 	%r5, %r24, %r45;
	setp.lt.u32 	%p1, %r5, %r24;
	shl.b32 	%r6, %r21, 1;
	mov.b32 	%r47, 0;
	@%p1 bra 	$L__BB0_3;
	mad.lo.s32 	%r7, %r20, %r3, %r2;
	shl.b32 	%r26, %r3, 3;
	mov.u32 	%r27, _ZZ6MatMulPiS_S_iiE2As;
	add.s32 	%r8, %r27, %r26;
	shl.b32 	%r28, %r2, 2;
	add.s32 	%r9, %r8, %r28;
	mad.lo.s32 	%r10, %r21, %r3, %r2;
	mov.u32 	%r29, _ZZ6MatMulPiS_S_iiE2Bs;
	add.s32 	%r12, %r29, %r28;
	add.s32 	%r11, %r12, %r26;
	cvta.to.global.u64 	%rd1, %rd3;
	cvta.to.global.u64 	%rd2, %rd4;
	mov.b32 	%r47, 0;
	mov.u32 	%r44, %r6;
$L__BB0_2:
	add.s32 	%r30, %r7, %r45;
	mul.wide.u32 	%rd6, %r30, 4;
	add.s64 	%rd7, %rd1, %rd6;
	ld.global.u32 	%r31, [%rd7];
	st.shared.u32 	[%r9], %r31;
	add.s32 	%r32, %r10, %r44;
	mul.wide.u32 	%rd8, %r32, 4;
	add.s64 	%rd9, %rd2, %rd8;
	ld.global.u32 	%r33, [%rd9];
	st.shared.u32 	[%r11], %r33;
	bar.sync 	0;
	ld.shared.u32 	%r34, [%r8];
	ld.shared.u32 	%r35, [%r12];
	mad.lo.s32 	%r36, %r35, %r34, %r47;
	ld.shared.u32 	%r37, [%r8+4];
	ld.shared.u32 	%r38, [%r12+8];
	mad.lo.s32 	%r47, %r38, %r37, %r36;
	bar.sync 	0;
	add.s32 	%r45, %r45, 2;
	add.s32 	%r44, %r44, %r6;
	setp.le.u32 	%p2, %r45, %r5;
	@%p2 bra 	$L__BB0_2;
$L__BB0_3:
	cvta.to.global.u64 	%rd10, %rd5;
	mov.u32 	%r39, %ctaid.x;
	shl.b32 	%r40, %r39, 1;
	add.s32 	%r41, %r40, %r2;
	mad.lo.s32 	%r42, %r21, %r3, %r41;
	mad.lo.s32 	%r43, %r6, %r1, %r42;
	mul.wide.u32 	%rd11, %r43, 4;
	add.s64 	%rd12, %rd10, %rd11;
	st.global.u32 	[%rd12], %r47;
	ret;

}


// ===== COMPILED SASS (sm_100) =====

	.target	sm_100

	.elftype	@"ET_EXEC"


//--------------------- .note.nv.tkinfo           --------------------------
	.section	.note.nv.tkinfo,"",@"SHT_NOTE"
	.sectionflags	@"SHF_NOTE_NV_TKINFO"
	.tkinfo
        /*0018*/ 	.word	0x00000002
        /*0030*/ 	.string	""
        /*0030*/ 	.string	"ptxas"
        /*0030*/ 	.string	"Cuda compilation tools, release 13.0, V13.0.88"
        /*0030*/ 	.string	"Build cuda_13.0.r13.0/compiler.36424714_0"
        /*0030*/ 	.string	"-arch sm_100 -m 64 "



//--------------------- .note.nv.cuinfo           --------------------------
	.section	.note.nv.cuinfo,"",@"SHT_NOTE"
	.sectionflags	@"SHF_NOTE_NV_CUINFO"
        /*0018*/ 	.short	0x0002
        /*001a*/ 	.short	0x0064
        /*001c*/ 	.short	0x0082
	.zero		2


//--------------------- .nv.info                  --------------------------
	.section	.nv.info,"",@"SHT_CUDA_INFO"
	.align	4


	//----- nvinfo : EIATTR_REGCOUNT
	.align		4
        /*0000*/ 	.byte	0x04, 0x2f
        /*0002*/ 	.short	(.L_1 - .L_0)
	.align		4
.L_0:
        /*0004*/ 	.word	index@(_Z6MatMulPiS_S_ii)
        /*0008*/ 	.word	0x0000001d


	//----- nvinfo : EIATTR_FRAME_SIZE
	.align		4
.L_1:
        /*000c*/ 	.byte	0x04, 0x11
        /*000e*/ 	.short	(.L_3 - .L_2)
	.align		4
.L_2:
        /*0010*/ 	.word	index@(_Z6MatMulPiS_S_ii)
        /*0014*/ 	.word	0x00000000


	//----- nvinfo : EIATTR_MIN_STACK_SIZE
	.align		4
.L_3:
        /*0018*/ 	.byte	0x04, 0x12
        /*001a*/ 	.short	(.L_5 - .L_4)
	.align		4
.L_4:
        /*001c*/ 	.word	index@(_Z6MatMulPiS_S_ii)
        /*0020*/ 	.word	0x00000000
.L_5:


//--------------------- .nv.compat                --------------------------
	.section	.nv.compat,"",@"SHT_CUDA_COMPAT_INFO"
	.align	4
        /*0000*/ 	.byte	0x02, 0x09, 0x00, 0x00, 0x02, 0x02, 0x01, 0x00, 0x02, 0x05, 0x05, 0x00, 0x03, 0x07, 0x01, 0x01
        /*0010*/ 	.byte	0x02, 0x03, 0x00, 0x00, 0x02, 0x06, 0x01, 0x00, 0x04, 0x0b, 0x08, 0x00, 0x09, 0x00, 0x00, 0x00
        /*0020*/ 	.byte	0x00, 0x00, 0x00, 0x00


//--------------------- .nv.info._Z6MatMulPiS_S_ii --------------------------
	.section	.nv.info._Z6MatMulPiS_S_ii,"",@"SHT_CUDA_INFO"
	.sectionflags	@""
	.align	4


	//----- nvinfo : EIATTR_CUDA_API_VERSION
	.align		4
        /*0000*/ 	.byte	0x04, 0x37
        /*0002*/ 	.short	(.L_7 - .L_6)
.L_6:
        /*0004*/ 	.word	0x00000082


	//----- nvinfo : EIATTR_KPARAM_INFO
	.align		4
.L_7:
        /*0008*/ 	.byte	0x04, 0x17
        /*000a*/ 	.short	(.L_9 - .L_8)
.L_8:
        /*000c*/ 	.word	0x00000000
        /*0010*/ 	.short	0x0004
        /*0012*/ 	.short	0x001c
        /*0014*/ 	.byte	0x00, 0xf0, 0x11, 0x00


	//----- nvinfo : EIATTR_KPARAM_INFO
	.align		4
.L_9:
        /*0018*/ 	.byte	0x04, 0x17
        /*001a*/ 	.short	(.L_11 - .L_10)
.L_10:
        /*001c*/ 	.word	0x00000000
        /*0020*/ 	.short	0x0003
        /*0022*/ 	.short	0x0018
        /*0024*/ 	.byte	0x00, 0xf0, 0x11, 0x00


	//----- nvinfo : EIATTR_KPARAM_INFO
	.align		4
.L_11:
        /*0028*/ 	.byte	0x04, 0x17
        /*002a*/ 	.short	(.L_13 - .L_12)
.L_12:
        /*002c*/ 	.word	0x00000000
        /*0030*/ 	.short	0x0002
        /*0032*/ 	.short	0x0010
        /*0034*/ 	.byte	0x00, 0xf5, 0x21, 0x00


	//----- nvinfo : EIATTR_KPARAM_INFO
	.align		4
.L_13:
        /*0038*/ 	.byte	0x04, 0x17
        /*003a*/ 	.short	(.L_15 - .L_14)
.L_14:
        /*003c*/ 	.word	0x00000000
        /*0040*/ 	.short	0x0001
        /*0042*/ 	.short	0x0008
        /*0044*/ 	.byte	0x00, 0xf5, 0x21, 0x00


	//----- nvinfo : EIATTR_KPARAM_INFO
	.align		4
.L_15:
        /*0048*/ 	.byte	0x04, 0x17
        /*004a*/ 	.short	(.L_17 - .L_16)
.L_16:
        /*004c*/ 	.word	0x00000000
        /*0050*/ 	.short	0x0000
        /*0052*/ 	.short	0x0000
        /*0054*/ 	.byte	0x00, 0xf5, 0x21, 0x00


	//----- nvinfo : EIATTR_SPARSE_MMA_MASK
	.align		4
.L_17:
        /*0058*/ 	.byte	0x03, 0x50
        /*005a*/ 	.short	0x0000


	//----- nvinfo : EIATTR_MAXREG_COUNT
	.align		4
        /*005c*/ 	.byte	0x03, 0x1b
        /*005e*/ 	.short	0x00ff


	//----- nvinfo : EIATTR_NUM_BARRIERS
	.align		4
        /*0060*/ 	.byte	0x02, 0x4c
        /*0062*/ 	.byte	0x01
	.zero		1


	//----- nvinfo : EIATTR_MERCURY_ISA_VERSION
	.align		4
        /*0064*/ 	.byte	0x03, 0x5f
        /*0066*/ 	.short	0x0101


	//----- nvinfo : EIATTR_VRC_CTA_INIT_COUNT
	.align		4
        /*0068*/ 	.byte	0x02, 0x4a
	.zero		1
	.zero		1


	//----- nvinfo : EIATTR_EXIT_INSTR_OFFSETS
	.align		4
        /*006c*/ 	.byte	0x04, 0x1c
        /*006e*/ 	.short	(.L_19 - .L_18)


	//   ....[0]....
.L_18:
        /*0070*/ 	.word	0x00000370


	//----- nvinfo : EIATTR_CBANK_PARAM_SIZE
	.align		4
.L_19:
        /*0074*/ 	.byte	0x03, 0x19
        /*0076*/ 	.short	0x0020


	//----- nvinfo : EIATTR_PARAM_CBANK
	.align		4
        /*0078*/ 	.byte	0x04, 0x0a
        /*007a*/ 	.short	(.L_21 - .L_20)
	.align		4
.L_20:
        /*007c*/ 	.word	index@(.nv.constant0._Z6MatMulPiS_S_ii)
        /*0080*/ 	.short	0x0380
        /*0082*/ 	.short	0x0020


	//----- nvinfo : EIATTR_SW_WAR
	.align		4
.L_21:
        /*0084*/ 	.byte	0x04, 0x36
        /*0086*/ 	.short	(.L_23 - .L_22)
.L_22:
        /*0088*/ 	.word	0x00000008
.L_23:


//--------------------- .nv.callgraph             --------------------------
	.section	.nv.callgraph,"",@"SHT_CUDA_CALLGRAPH"
	.align	4
	.sectionentsize	8
	.align		4
        /*0000*/ 	.word	0x00000000
	.align		4
        /*0004*/ 	.word	0xffffffff
	.align		4
        /*0008*/ 	.word	0x00000000
	.align		4
        /*000c*/ 	.word	0xfffffffe
	.align		4
        /*0010*/ 	.word	0x00000000
	.align		4
        /*0014*/ 	.word	0xfffffffd
	.align		4
        /*0018*/ 	.word	0x00000000
	.align		4
        /*001c*/ 	.word	0xfffffffc


//--------------------- .text._Z6MatMulPiS_S_ii   --------------------------
	.section	.text._Z6MatMulPiS_S_ii,"ax",@progbits
	.align	128
        .global         _Z6MatMulPiS_S_ii
        .type           _Z6MatMulPiS_S_ii,@function
        .size           _Z6MatMulPiS_S_ii,(.L_x_3 - _Z6MatMulPiS_S_ii)
        .other          _Z6MatMulPiS_S_ii,@"STO_CUDA_ENTRY STV_DEFAULT"
_Z6MatMulPiS_S_ii:
.text._Z6MatMulPiS_S_ii:
[----:B------:R-:W-:Y:S08]  /*0000*/  LDC R1, c[0x0][0x37c] ;  /* 0x0000df00ff017b82 */ /* 0x000ff00000000800 */
[----:B------:R-:W0:Y:S01]  /*0010*/  S2UR UR7, SR_CTAID.Y ;  /* 0x00000000000779c3 */ /* 0x000e220000002600 */
[----:B------:R-:W1:Y:S01]  /*0020*/  S2R R11, SR_TID.X ;  /* 0x00000000000b7919 */ /* 0x000e620000002100 */
[----:B------:R-:W2:Y:S01]  /*0030*/  LDCU.64 UR8, c[0x0][0x358] ;  /* 0x00006b00ff0877ac */ /* 0x000ea20008000a00 */
[----:B------:R-:W-:Y:S01]  /*0040*/  HFMA2 R15, -RZ, RZ, 0, 0 ;  /* 0x00000000ff0f7431 */ /* 0x000fe200000001ff */
[----:B------:R-:W1:Y:S04]  /*0050*/  S2R R14, SR_CTAID.X ;  /* 0x00000000000e7919 */ /* 0x000e680000002500 */
[----:B------:R-:W0:Y:S01]  /*0060*/  LDC.64 R8, c[0x0][0x398] ;  /* 0x0000e600ff087b82 */ /* 0x000e220000000a00 */
[----:B------:R-:W3:Y:S07]  /*0070*/  S2R R10, SR_TID.Y ;  /* 0x00000000000a7919 */ /* 0x000eee0000002200 */
[----:B------:R-:W4:Y:S01]  /*0080*/  LDC.64 R6, c[0x0][0x390] ;  /* 0x0000e400ff067b82 */ /* 0x000f220000000a00 */
[C---:B0-----:R-:W-:Y:S01]  /*0090*/  IMAD R0, R8.reuse, UR7, RZ ;  /* 0x0000000708007c24 */ /* 0x041fe2000f8e02ff */
[----:B------:R-:W-:Y:S01]  /*00a0*/  IADD3 R2, PT, PT, R8, -0x1, RZ ;  /* 0xffffffff08027810 */ /* 0x000fe20007ffe0ff */
[----:B------:R-:W-:-:S03]  /*00b0*/  IMAD.SHL.U32 R17, R9, 0x2, RZ ;  /* 0x0000000209117824 */ /* 0x000fc600078e00ff */
[----:B------:R-:W-:Y:S02]  /*00c0*/  SHF.L.U32 R21, R0, 0x1, RZ ;  /* 0x0000000100157819 */ /* 0x000fe400000006ff */
[----:B-1----:R-:W-:-:S03]  /*00d0*/  LEA R14, R14, R11, 0x1 ;  /* 0x0000000b0e0e7211 */ /* 0x002fc600078e08ff */
[----:B------:R-:W-:Y:S02]  /*00e0*/  IMAD.IADD R0, R21, 0x1, R2 ;  /* 0x0000000115007824 */ /* 0x000fe400078e0202 */
[----:B---3--:R-:W-:-:S03]  /*00f0*/  IMAD R14, R10, R9, R14 ;  /* 0x000000090a0e7224 */ /* 0x008fc600078e020e */
[----:B------:R-:W-:-:S13]  /*0100*/  ISETP.GE.U32.AND P0, PT, R0, R2, PT ;  /* 0x000000020000720c */ /* 0x000fda0003f06070 */
[----:B--2-4-:R-:W-:Y:S05]  /*0110*/  @!P0 BRA `(.L_x_0) ;  /* 0x0000000000888947 */ /* 0x014fea0003800000 */
[----:B------:R-:W0:Y:S01]  /*0120*/  S2UR UR6, SR_CgaCtaId ;  /* 0x00000000000679c3 */ /* 0x000e220000008800 */
[----:B------:R-:W-:Y:S01]  /*0130*/  UMOV UR4, 0x400 ;  /* 0x0000040000047882 */ /* 0x000fe20000000000 */
[C-C-:B------:R-:W-:Y:S01]  /*0140*/  IMAD R16, R10.reuse, R8, R11.reuse ;  /* 0x000000080a107224 */ /* 0x140fe200078e020b */
[----:B------:R-:W-:Y:S01]  /*0150*/  UIADD3 UR5, UPT, UPT, UR4, 0x10, URZ ;  /* 0x0000001004057890 */ /* 0x000fe2000fffe0ff */
[----:B------:R-:W-:Y:S01]  /*0160*/  IMAD R18, R10, R9, R11 ;  /* 0x000000090a127224 */ /* 0x000fe200078e020b */
[----:B------:R-:W-:Y:S02]  /*0170*/  MOV R15, RZ ;  /* 0x000000ff000f7202 */ /* 0x000fe40000000f00 */
[----:B------:R-:W-:Y:S01]  /*0180*/  MOV R19, R17 ;  /* 0x0000001100137202 */ /* 0x000fe20000000f00 */
[----:B------:R-:W1:Y:S08]  /*0190*/  LDC.64 R4, c[0x0][0x380] ;  /* 0x0000e000ff047b82 */ /* 0x000e700000000a00 */
[----:B------:R-:W2:Y:S01]  /*01a0*/  LDC.64 R2, c[0x0][0x388] ;  /* 0x0000e200ff027b82 */ /* 0x000ea20000000a00 */
[----:B0-----:R-:W-:-:S02]  /*01b0*/  ULEA UR4, UR6, UR4, 0x18 ;  /* 0x0000000406047291 */ /* 0x001fc4000f8ec0ff */
[----:B------:R-:W-:-:S04]  /*01c0*/  ULEA UR5, UR6, UR5, 0x18 ;  /* 0x0000000506057291 */ /* 0x000fc8000f8ec0ff */
[----:B------:R-:W-:Y:S02]  /*01d0*/  LEA R20, R10, UR4, 0x3 ;  /* 0x000000040a147c11 */ /* 0x000fe4000f8e18ff */
[----:B------:R-:W-:-:S03]  /*01e0*/  LEA R22, R11, UR5, 0x2 ;  /* 0x000000050b167c11 */ /* 0x000fc6000f8e10ff */
[----:B------:R-:W-:Y:S01]  /*01f0*/  IMAD R24, R11, 0x4, R20 ;  /* 0x000000040b187824 */ /* 0x000fe200078e0214 */
[----:B------:R-:W-:-:S07]  /*0200*/  LEA R23, R10, R22, 0x3 ;  /* 0x000000160a177211 */ /* 0x000fce00078e18ff */
.L_x_1:
[----:B------:R-:W-:Y:S01]  /*0210*/  IADD3 R9, PT, PT, R16, R21, RZ ;  /* 0x0000001510097210 */ /* 0x000fe20007ffe0ff */
[----:B------:R-:W-:-:S04]  /*0220*/  IMAD.IADD R11, R18, 0x1, R19 ;  /* 0x00000001120b7824 */ /* 0x000fc800078e0213 */
[----:B-1----:R-:W-:-:S04]  /*0230*/  IMAD.WIDE.U32 R8, R9, 0x4, R4 ;  /* 0x0000000409087825 */ /* 0x002fc800078e0004 */
[----:B--2---:R-:W-:Y:S02]  /*0240*/  IMAD.WIDE.U32 R10, R11, 0x4, R2 ;  /* 0x000000040b0a7825 */ /* 0x004fe400078e0002 */
[----:B------:R-:W2:Y:S04]  /*0250*/  LDG.E R9, desc[UR8][R8.64] ;  /* 0x0000000808097981 */ /* 0x000ea8000c1e1900 */
[----:B------:R-:W3:Y:S01]  /*0260*/  LDG.E R10, desc[UR8][R10.64] ;  /* 0x000000080a0a7981 */ /* 0x000ee2000c1e1900 */
[----:B------:R-:W-:Y:S02]  /*0270*/  IADD3 R21, PT, PT, R21, 0x2, RZ ;  /* 0x0000000215157810 */ /* 0x000fe40007ffe0ff */
[----:B------:R-:W-:Y:S02]  /*0280*/  IADD3 R19, PT, PT, R17, R19, RZ ;  /* 0x0000001311137210 */ /* 0x000fe40007ffe0ff */
[----:B------:R-:W-:Y:S01]  /*0290*/  ISETP.GT.U32.AND P0, PT, R21, R0, PT ;  /* 0x000000001500720c */ /* 0x000fe20003f04070 */
[----:B--2---:R-:W-:Y:S04]  /*02a0*/  STS [R24], R9 ;  /* 0x0000000918007388 */ /* 0x004fe80000000800 */
[----:B---3--:R-:W-:Y:S01]  /*02b0*/  STS [R23], R10 ;  /* 0x0000000a17007388 */ /* 0x008fe20000000800 */
[----:B------:R-:W-:Y:S06]  /*02c0*/  BAR.SYNC.DEFER_BLOCKING 0x0 ;  /* 0x0000000000007b1d */ /* 0x000fec0000010000 */
[----:B------:R-:W-:Y:S04]  /*02d0*/  LDS R25, [R22] ;  /* 0x0000000016197984 */ /* 0x000fe80000000800 */
[----:B------:R-:W0:Y:S04]  /*02e0*/  LDS.64 R12, [R20] ;  /* 0x00000000140c7984 */ /* 0x000e280000000a00 */
[----:B------:R-:W1:Y:S01]  /*02f0*/  LDS R26, [R22+0x8] ;  /* 0x00000800161a7984 */ /* 0x000e620000000800 */
[----:B0-----:R-:W-:-:S04]  /*0300*/  IMAD R12, R12, R25, R15 ;  /* 0x000000190c0c7224 */ /* 0x001fc800078e020f */
[----:B-1----:R-:W-:Y:S01]  /*0310*/  IMAD R15, R26, R13, R12 ;  /* 0x0000000d1a0f7224 */ /* 0x002fe200078e020c */
[----:B------:R-:W-:Y:S06]  /*0320*/  BAR.SYNC.DEFER_BLOCKING 0x0 ;  /* 0x0000000000007b1d */ /* 0x000fec0000010000 */
[----:B------:R-:W-:Y:S05]  /*0330*/  @!P0 BRA `(.L_x_1) ;  /* 0xfffffffc00b48947 */ /* 0x000fea000383ffff */
.L_x_0:
[----:B------:R-:W-:-:S04]  /*0340*/  IMAD R17, R17, UR7, R14 ;  /* 0x0000000711117c24 */ /* 0x000fc8000f8e020e */
[----:B------:R-:W-:-:S05]  /*0350*/  IMAD.WIDE.U32 R6, R17, 0x4, R6 ;  /* 0x0000000411067825 */ /* 0x000fca00078e0006 */
[----:B------:R-:W-:Y:S01]  /*0360*/  STG.E desc[UR8][R6.64], R15 ;  /* 0x0000000f06007986 */ /* 0x000fe2000c101908 */
[----:B------:R-:W-:Y:S05]  /*0370*/  EXIT ;  /* 0x000000000000794d */ /* 0x000fea0003800000 */
.L_x_2:
[----:B------:R-:W-:-:S00]  /*0380*/  BRA `(.L_x_2) ;  /* 0xfffffffc00fc7947 */ /* 0x000fc0000383ffff */
[----:B------:R-:W-:-:S00]  /*0390*/  NOP ;  /* 0x0000000000007918 */ /* 0x000fc00000000000 */
        /* <DEDUP_REMOVED lines=14> */
.L_x_3:


//--------------------- .nv.shared._Z6MatMulPiS_S_ii --------------------------
	.section	.nv.shared._Z6MatMulPiS_S_ii,"aw",@nobits
	.sectionflags	@""
	.align	4
.nv.shared._Z6MatMulPiS_S_ii:
	.zero		1056


//--------------------- .nv.shared.reserved.0     --------------------------
	.section	.nv.shared.reserved.0,"aw",@nobits
	.weak		__nv_reservedSMEM_offset_0_alias
	.size		__nv_reservedSMEM_offset_0_alias, 0, 64
	.other		__nv_reservedSMEM_offset_0_alias,@"STO_CUDA_RESERVED_SHARED STV_DEFAULT"
__nv_reservedSMEM_offset_0_alias:
	.zero		0
	.zero		64


//--------------------- .nv.constant0._Z6MatMulPiS_S_ii --------------------------
	.section	.nv.constant0._Z6MatMulPiS_S_ii,"a",@progbits
	.sectionflags	@""
	.align	4
.nv.constant0._Z6MatMulPiS_S_ii:
	.zero		928


//--------------------- SYMBOLS --------------------------

	.type		.nv.reservedSmem.offset0,@object
	.size		.nv.reservedSmem.offset0,0x4
	.type		.nv.reservedSmem.cap,@object
	.size		.nv.reservedSmem.cap,0x4
